	.headerflags	@"EF_CUDA_TEXMODE_UNIFIED EF_CUDA_64BIT_ADDRESS EF_CUDA_ACCELERATORS EF_CUDA_SM90 EF_CUDA_VIRTUAL_SM(EF_CUDA_SM90)"
	.elftype	@"ET_EXEC"


//--------------------- .nv.info                  --------------------------
	.section	.nv.info,"",@"SHT_CUDA_INFO"
	.align	4


	//----- nvinfo : EIATTR_REGCOUNT
	.align		4
        /*0000*/ 	.byte	0x04, 0x2f
        /*0002*/ 	.short	(.L_1 - .L_0)
	.align		4
.L_0:
        /*0004*/ 	.word	index@(triton_poi_fused_convolution_relu_threshold_backward_22)
        /*0008*/ 	.word	0x0000001a


	//----- nvinfo : EIATTR_MIN_STACK_SIZE
	.align		4
.L_1:
        /*000c*/ 	.byte	0x04, 0x12
        /*000e*/ 	.short	(.L_3 - .L_2)
	.align		4
.L_2:
        /*0010*/ 	.word	index@(triton_poi_fused_convolution_relu_threshold_backward_22)
        /*0014*/ 	.word	0x00000000


	//----- nvinfo : EIATTR_FRAME_SIZE
	.align		4
.L_3:
        /*0018*/ 	.byte	0x04, 0x11
        /*001a*/ 	.short	(.L_5 - .L_4)
	.align		4
.L_4:
        /*001c*/ 	.word	index@(triton_poi_fused_convolution_relu_threshold_backward_22)
        /*0020*/ 	.word	0x00000000


	//----- nvinfo : EIATTR_MIN_STACK_SIZE
	.align		4
.L_5:
        /*0024*/ 	.byte	0x04, 0x12
        /*0026*/ 	.short	(.L_7 - .L_6)
	.align		4
.L_6:
        /*0028*/ 	.word	index@(triton_poi_fused_convolution_relu_threshold_backward_22)
        /*002c*/ 	.word	0x00000000
.L_7:


//--------------------- .nv.info.triton_poi_fused_convolution_relu_threshold_backward_22 --------------------------
	.section	.nv.info.triton_poi_fused_convolution_relu_threshold_backward_22,"",@"SHT_CUDA_INFO"
	.sectionflags	@""
	.align	4


	//----- nvinfo : EIATTR_CUDA_API_VERSION
	.align		4
        /*0000*/ 	.byte	0x04, 0x37
        /*0002*/ 	.short	(.L_9 - .L_8)
.L_8:
        /*0004*/ 	.word	0x0000007c


	//----- nvinfo : EIATTR_KPARAM_INFO
	.align		4
.L_9:
        /*0008*/ 	.byte	0x04, 0x17
        /*000a*/ 	.short	(.L_11 - .L_10)
.L_10:
        /*000c*/ 	.word	0x00000000
        /*0010*/ 	.short	0x0003
        /*0012*/ 	.short	0x0018
        /*0014*/ 	.byte	0x00, 0xf0, 0x11, 0x00


	//----- nvinfo : EIATTR_KPARAM_INFO
	.align		4
.L_11:
        /*0018*/ 	.byte	0x04, 0x17
        /*001a*/ 	.short	(.L_13 - .L_12)
.L_12:
        /*001c*/ 	.word	0x00000000
        /*0020*/ 	.short	0x0002
        /*0022*/ 	.short	0x0010
        /*0024*/ 	.byte	0x00, 0xf4, 0x21, 0x00


	//----- nvinfo : EIATTR_KPARAM_INFO
	.align		4
.L_13:
        /*0028*/ 	.byte	0x04, 0x17
        /*002a*/ 	.short	(.L_15 - .L_14)
.L_14:
        /*002c*/ 	.word	0x00000000
        /*0030*/ 	.short	0x0001
        /*0032*/ 	.short	0x0008
        /*0034*/ 	.byte	0x00, 0xf4, 0x21, 0x00


	//----- nvinfo : EIATTR_KPARAM_INFO
	.align		4
.L_15:
        /*0038*/ 	.byte	0x04, 0x17
        /*003a*/ 	.short	(.L_17 - .L_16)
.L_16:
        /*003c*/ 	.word	0x00000000
        /*0040*/ 	.short	0x0000
        /*0042*/ 	.short	0x0000
        /*0044*/ 	.byte	0x00, 0xf4, 0x21, 0x00


	//----- nvinfo : EIATTR_SPARSE_MMA_MASK
	.align		4
.L_17:
        /*0048*/ 	.byte	0x03, 0x50
        /*004a*/ 	.short	0x0000


	//----- nvinfo : EIATTR_MAXREG_COUNT
	.align		4
        /*004c*/ 	.byte	0x03, 0x1b
        /*004e*/ 	.short	0x00ff


	//----- nvinfo : EIATTR_EXIT_INSTR_OFFSETS
	.align		4
        /*0050*/ 	.byte	0x04, 0x1c
        /*0052*/ 	.short	(.L_19 - .L_18)


	//   ....[0]....
.L_18:
        /*0054*/ 	.word	0x00000530


	//   ....[1]....
        /*0058*/ 	.word	0x00000550


	//----- nvinfo : EIATTR_REQNTID
	.align		4
.L_19:
        /*005c*/ 	.byte	0x04, 0x10
        /*005e*/ 	.short	(.L_21 - .L_20)
.L_20:
        /*0060*/ 	.word	0x00000080
        /*0064*/ 	.word	0x00000001
        /*0068*/ 	.word	0x00000001


	//----- nvinfo : EIATTR_CBANK_PARAM_SIZE
	.align		4
.L_21:
        /*006c*/ 	.byte	0x03, 0x19
        /*006e*/ 	.short	0x001c


	//----- nvinfo : EIATTR_PARAM_CBANK
	.align		4
        /*0070*/ 	.byte	0x04, 0x0a
        /*0072*/ 	.short	(.L_23 - .L_22)
	.align		4
.L_22:
        /*0074*/ 	.word	index@(.nv.constant0.triton_poi_fused_convolution_relu_threshold_backward_22)
        /*0078*/ 	.short	0x0210
        /*007a*/ 	.short	0x001c


	//----- nvinfo : EIATTR_SW_WAR
	.align		4
.L_23:
        /*007c*/ 	.byte	0x04, 0x36
        /*007e*/ 	.short	(.L_25 - .L_24)
.L_24:
        /*0080*/ 	.word	0x00000008
.L_25:


//--------------------- .nv.callgraph             --------------------------
	.section	.nv.callgraph,"",@"SHT_CUDA_CALLGRAPH"
	.align	4
	.sectionentsize	8
	.align		4
        /*0000*/ 	.word	0x00000000
	.align		4
        /*0004*/ 	.word	0xffffffff
	.align		4
        /*0008*/ 	.word	0x00000000
	.align		4
        /*000c*/ 	.word	0xfffffffe
	.align		4
        /*0010*/ 	.word	0x00000000
	.align		4
        /*0014*/ 	.word	0xfffffffd
	.align		4
        /*0018*/ 	.word	0x00000000
	.align		4
        /*001c*/ 	.word	0xfffffffc


//--------------------- .text.triton_poi_fused_convolution_relu_threshold_backward_22 --------------------------
	.section	.text.triton_poi_fused_convolution_relu_threshold_backward_22,"ax",@progbits
	.align	128
        .global         triton_poi_fused_convolution_relu_threshold_backward_22
        .type           triton_poi_fused_convolution_relu_threshold_backward_22,@function
        .size           triton_poi_fused_convolution_relu_threshold_backward_22,(.L_x_1 - triton_poi_fused_convolution_relu_threshold_backward_22)
        .other          triton_poi_fused_convolution_relu_threshold_backward_22,@"STO_CUDA_ENTRY STV_DEFAULT"
triton_poi_fused_convolution_relu_threshold_backward_22:
.text.triton_poi_fused_convolution_relu_threshold_backward_22:
[----:B------:R-:W0:Y:S02]  /*0000*/  LDC R1, c[0x0][0x28] ;  /* 0x00000a00ff017b82 */ /* 0x000e240000000800 */
[----:B------:R-:W1:Y:S01]  /*0010*/  S2R R0, SR_TID.X ;  /* 0x0000000000007919 */ /* 0x000e620000002100 */
[----:B------:R-:W2:Y:S01]  /*0020*/  LDC.64 R2, c[0x0][0x210] ;  /* 0x00008400ff027b82 */ /* 0x000ea20000000a00 */
[----:B------:R-:W-:Y:S01]  /*0030*/  CS2R R6, SRZ ;  /* 0x0000000000067805 */ /* 0x000fe2000001ff00 */
[----:B------:R-:W-:Y:S01]  /*0040*/  ULDC.64 UR4, c[0x0][0x208] ;  /* 0x0000820000047ab9 */ /* 0x000fe20000000a00 */
[----:B------:R-:W3:Y:S05]  /*0050*/  S2R R5, SR_CTAID.X ;  /* 0x0000000000057919 */ /* 0x000eea0000002500 */
[----:B------:R-:W4:Y:S01]  /*0060*/  LDC.64 R12, c[0x0][0x218] ;  /* 0x00008600ff0c7b82 */ /* 0x000f220000000a00 */
[----:B------:R-:W-:-:S02]  /*0070*/  CS2R R16, SRZ ;  /* 0x0000000000107805 */ /* 0x000fc4000001ff00 */
[----:B------:R-:W-:Y:S01]  /*0080*/  CS2R R18, SRZ ;  /* 0x0000000000127805 */ /* 0x000fe2000001ff00 */
[----:B------:R-:W-:Y:S01]  /*0090*/  ULDC.64 UR6, c[0x0][0x220] ;  /* 0x0000880000067ab9 */ /* 0x000fe20000000a00 */
[----:B-1----:R-:W-:Y:S01]  /*00a0*/  IMAD.SHL.U32 R0, R0, 0x8, RZ ;  /* 0x0000000800007824 */ /* 0x002fe200078e00ff */
[----:B---3--:R-:W-:-:S04]  /*00b0*/  SHF.R.S32.HI R15, RZ, 0x15, R5 ;  /* 0x00000015ff0f7819 */ /* 0x008fc80000011405 */
[----:B------:R-:W-:Y:S02]  /*00c0*/  LOP3.LUT R0, R0, 0x3f8, RZ, 0xc0, !PT ;  /* 0x000003f800007812 */ /* 0x000fe400078ec0ff */
[----:B------:R-:W-:-:S03]  /*00d0*/  SGXT R15, R15, 0x1 ;  /* 0x000000010f0f781a */ /* 0x000fc60000000200 */
[----:B------:R-:W-:Y:S01]  /*00e0*/  IMAD R0, R5, 0x400, R0 ;  /* 0x0000040005007824 */ /* 0x000fe200078e0200 */
[----:B------:R-:W-:-:S03]  /*00f0*/  CS2R R4, SRZ ;  /* 0x0000000000047805 */ /* 0x000fc6000001ff00 */
[C---:B------:R-:W-:Y:S01]  /*0100*/  VIADD R14, R0.reuse, 0x4 ;  /* 0x00000004000e7836 */ /* 0x040fe20000000000 */
[C---:B------:R-:W-:Y:S01]  /*0110*/  LEA.HI R8, R15.reuse, R0, RZ, 0x8 ;  /* 0x000000000f087211 */ /* 0x040fe200078f40ff */
[C---:B--2---:R-:W-:Y:S01]  /*0120*/  IMAD.WIDE R2, R0.reuse, 0x4, R2 ;  /* 0x0000000400027825 */ /* 0x044fe200078e0202 */
[----:B------:R-:W-:Y:S02]  /*0130*/  ISETP.GE.AND P0, PT, R0, 0xf0400, PT ;  /* 0x000f04000000780c */ /* 0x000fe40003f06270 */
[----:B------:R-:W-:Y:S02]  /*0140*/  LOP3.LUT R11, R8, 0xffffff00, RZ, 0xc0, !PT ;  /* 0xffffff00080b7812 */ /* 0x000fe400078ec0ff */
[----:B------:R-:W-:Y:S02]  /*0150*/  CS2R R8, SRZ ;  /* 0x0000000000087805 */ /* 0x000fe4000001ff00 */
[----:B------:R-:W-:Y:S01]  /*0160*/  LEA.HI R15, R15, R14, RZ, 0x8 ;  /* 0x0000000e0f0f7211 */ /* 0x000fe200078f40ff */
[----:B------:R-:W-:Y:S01]  /*0170*/  IMAD.IADD R21, R0, 0x1, -R11 ;  /* 0x0000000100157824 */ /* 0x000fe200078e0a0b */
[----:B------:R-:W-:-:S02]  /*0180*/  CS2R R10, SRZ ;  /* 0x00000000000a7805 */ /* 0x000fc4000001ff00 */
[----:B------:R-:W-:Y:S01]  /*0190*/  LOP3.LUT R15, R15, 0xffffff00, RZ, 0xc0, !PT ;  /* 0xffffff000f0f7812 */ /* 0x000fe200078ec0ff */
[----:B----4-:R-:W-:Y:S02]  /*01a0*/  IMAD.WIDE R20, R21, 0x4, R12 ;  /* 0x0000000415147825 */ /* 0x010fe400078e020c */
[----:B------:R1:W2:Y:S04]  /*01b0*/  @!P0 LDG.E.128 R16, desc[UR4][R2.64+0x10] ;  /* 0x0000100402108981 */ /* 0x0002a8000c1e1d00 */
[----:B------:R-:W3:Y:S04]  /*01c0*/  @!P0 LDG.E.128 R8, desc[UR4][R2.64] ;  /* 0x0000000402088981 */ /* 0x000ee8000c1e1d00 */
[----:B------:R-:W3:Y:S01]  /*01d0*/  @!P0 LDG.E.EL.128 R4, desc[UR4][R20.64] ;  /* 0x0000000414048981 */ /* 0x000ee2000c2e1d00 */
[----:B------:R-:W-:-:S04]  /*01e0*/  IMAD.IADD R15, R14, 0x1, -R15 ;  /* 0x000000010e0f7824 */ /* 0x000fc800078e0a0f */
[----:B------:R-:W-:Y:S01]  /*01f0*/  IMAD.WIDE R22, R15, 0x4, R12 ;  /* 0x000000040f167825 */ /* 0x000fe200078e020c */
[----:B------:R-:W-:Y:S02]  /*0200*/  CS2R R12, SRZ ;  /* 0x00000000000c7805 */ /* 0x000fe4000001ff00 */
[----:B------:R-:W-:-:S06]  /*0210*/  CS2R R14, SRZ ;  /* 0x00000000000e7805 */ /* 0x000fcc000001ff00 */
[----:B------:R-:W2:Y:S01]  /*0220*/  @!P0 LDG.E.EL.128 R12, desc[UR4][R22.64] ;  /* 0x00000004160c8981 */ /* 0x000ea2000c2e1d00 */
[----:B---3--:R-:W-:Y:S01]  /*0230*/  FSETP.GEU.AND P3, PT, R11, -R7, PT ;  /* 0x800000070b00720b */ /* 0x008fe20003f6e000 */
[----:B------:R-:W-:Y:S01]  /*0240*/  FADD R7, R7, R11 ;  /* 0x0000000b07077221 */ /* 0x000fe20000000000 */
[----:B------:R-:W-:Y:S01]  /*0250*/  FADD R11, R6, R10 ;  /* 0x0000000a060b7221 */ /* 0x000fe20000000000 */
[----:B------:R-:W-:-:S03]  /*0260*/  FSETP.GEU.AND P1, PT, R10, -R6, PT ;  /* 0x800000060a00720b */ /* 0x000fc60003f2e000 */
[----:B------:R-:W-:Y:S02]  /*0270*/  FSEL R7, R7, RZ, P3 ;  /* 0x000000ff07077208 */ /* 0x000fe40001800000 */
[----:B------:R-:W-:Y:S02]  /*0280*/  FSEL R11, R11, RZ, P1 ;  /* 0x000000ff0b0b7208 */ /* 0x000fe40000800000 */
[----:B------:R-:W-:Y:S02]  /*0290*/  FSETP.GTU.AND P4, PT, R7, RZ, PT ;  /* 0x000000ff0700720b */ /* 0x000fe40003f8c000 */
[----:B------:R-:W-:Y:S02]  /*02a0*/  FSETP.GTU.AND P3, PT, R11, RZ, PT ;  /* 0x000000ff0b00720b */ /* 0x000fe40003f6c000 */
[----:B-1----:R-:W-:Y:S02]  /*02b0*/  SEL R2, RZ, 0x1, P4 ;  /* 0x00000001ff027807 */ /* 0x002fe40002000000 */
[----:B------:R-:W-:Y:S01]  /*02c0*/  SEL R3, RZ, 0x1, P3 ;  /* 0x00000001ff037807 */ /* 0x000fe20001800000 */
[----:B------:R-:W-:Y:S01]  /*02d0*/  FADD R6, R4, R8 ;  /* 0x0000000804067221 */ /* 0x000fe20000000000 */
[----:B------:R-:W-:Y:S01]  /*02e0*/  FSETP.GEU.AND P2, PT, R9, -R5, PT ;  /* 0x800000050900720b */ /* 0x000fe20003f4e000 */
[----:B------:R-:W-:Y:S01]  /*02f0*/  FADD R5, R5, R9 ;  /* 0x0000000905057221 */ /* 0x000fe20000000000 */
[----:B------:R-:W-:-:S02]  /*0300*/  FSETP.GEU.AND P1, PT, R8, -R4, PT ;  /* 0x800000040800720b */ /* 0x000fc40003f2e000 */
[----:B------:R-:W-:Y:S01]  /*0310*/  PRMT R4, R3, 0x3340, R2 ;  /* 0x0000334003047816 */ /* 0x000fe20000000002 */
[----:B--2---:R-:W-:Y:S01]  /*0320*/  FADD R2, R12, R16 ;  /* 0x000000100c027221 */ /* 0x004fe20000000000 */
[----:B------:R-:W-:Y:S01]  /*0330*/  FSETP.GEU.AND P6, PT, R19, -R15, PT ;  /* 0x8000000f1300720b */ /* 0x000fe20003fce000 */
[----:B------:R-:W-:Y:S01]  /*0340*/  FADD R15, R15, R19 ;  /* 0x000000130f0f7221 */ /* 0x000fe20000000000 */
[----:B------:R-:W-:Y:S01]  /*0350*/  FSETP.GEU.AND P5, PT, R18, -R14, PT ;  /* 0x8000000e1200720b */ /* 0x000fe20003fae000 */
[----:B------:R-:W-:Y:S01]  /*0360*/  FADD R14, R14, R18 ;  /* 0x000000120e0e7221 */ /* 0x000fe20000000000 */
[----:B------:R-:W-:Y:S01]  /*0370*/  FSETP.GEU.AND P4, PT, R17, -R13, PT ;  /* 0x8000000d1100720b */ /* 0x000fe20003f8e000 */
[----:B------:R-:W-:Y:S01]  /*0380*/  FADD R13, R13, R17 ;  /* 0x000000110d0d7221 */ /* 0x000fe20000000000 */
[----:B------:R-:W-:Y:S02]  /*0390*/  FSETP.GEU.AND P3, PT, R16, -R12, PT ;  /* 0x8000000c1000720b */ /* 0x000fe40003f6e000 */
[----:B------:R-:W-:-:S02]  /*03a0*/  FSEL R5, R5, RZ, P2 ;  /* 0x000000ff05057208 */ /* 0x000fc40001000000 */
[----:B------:R-:W-:Y:S02]  /*03b0*/  FSEL R6, R6, RZ, P1 ;  /* 0x000000ff06067208 */ /* 0x000fe40000800000 */
[----:B------:R-:W-:Y:S02]  /*03c0*/  FSEL R2, R2, RZ, P3 ;  /* 0x000000ff02027208 */ /* 0x000fe40001800000 */
[----:B------:R-:W-:Y:S02]  /*03d0*/  FSETP.GTU.AND P2, PT, R5, RZ, PT ;  /* 0x000000ff0500720b */ /* 0x000fe40003f4c000 */
[----:B------:R-:W-:Y:S02]  /*03e0*/  FSETP.GTU.AND P1, PT, R6, RZ, PT ;  /* 0x000000ff0600720b */ /* 0x000fe40003f2c000 */
[----:B------:R-:W-:Y:S02]  /*03f0*/  FSEL R15, R15, RZ, P6 ;  /* 0x000000ff0f0f7208 */ /* 0x000fe40003000000 */
[----:B------:R-:W-:-:S02]  /*0400*/  FSEL R14, R14, RZ, P5 ;  /* 0x000000ff0e0e7208 */ /* 0x000fc40002800000 */
[----:B------:R-:W-:Y:S02]  /*0410*/  FSEL R13, R13, RZ, P4 ;  /* 0x000000ff0d0d7208 */ /* 0x000fe40002000000 */
[----:B------:R-:W-:Y:S02]  /*0420*/  FSETP.GTU.AND P3, PT, R2, RZ, PT ;  /* 0x000000ff0200720b */ /* 0x000fe40003f6c000 */
[----:B------:R-:W-:Y:S02]  /*0430*/  FSETP.GTU.AND P6, PT, R15, RZ, PT ;  /* 0x000000ff0f00720b */ /* 0x000fe40003fcc000 */
[----:B------:R-:W-:Y:S02]  /*0440*/  FSETP.GTU.AND P5, PT, R14, RZ, PT ;  /* 0x000000ff0e00720b */ /* 0x000fe40003fac000 */
[----:B------:R-:W-:Y:S02]  /*0450*/  FSETP.GTU.AND P4, PT, R13, RZ, PT ;  /* 0x000000ff0d00720b */ /* 0x000fe40003f8c000 */
[----:B------:R-:W-:-:S02]  /*0460*/  SEL R2, RZ, 0x1, P2 ;  /* 0x00000001ff027807 */ /* 0x000fc40001000000 */
[----:B------:R-:W-:Y:S02]  /*0470*/  SEL R3, RZ, 0x1, P1 ;  /* 0x00000001ff037807 */ /* 0x000fe40000800000 */
[----:B------:R-:W-:Y:S02]  /*0480*/  SEL R6, RZ, 0x1, P6 ;  /* 0x00000001ff067807 */ /* 0x000fe40003000000 */
[----:B------:R-:W-:Y:S02]  /*0490*/  SEL R7, RZ, 0x1, P5 ;  /* 0x00000001ff077807 */ /* 0x000fe40002800000 */
[----:B------:R-:W-:Y:S02]  /*04a0*/  SEL R8, RZ, 0x1, P4 ;  /* 0x00000001ff087807 */ /* 0x000fe40002000000 */
[----:B------:R-:W-:Y:S02]  /*04b0*/  SEL R9, RZ, 0x1, P3 ;  /* 0x00000001ff097807 */ /* 0x000fe40001800000 */
[----:B------:R-:W-:-:S02]  /*04c0*/  PRMT R5, R3, 0x3340, R2 ;  /* 0x0000334003057816 */ /* 0x000fc40000000002 */
[----:B------:R-:W-:Y:S02]  /*04d0*/  IADD3 R2, P1, R0, UR6, RZ ;  /* 0x0000000600027c10 */ /* 0x000fe4000ff3e0ff */
[----:B------:R-:W-:Y:S02]  /*04e0*/  PRMT R6, R7, 0x3340, R6 ;  /* 0x0000334007067816 */ /* 0x000fe40000000006 */
[----:B------:R-:W-:Y:S02]  /*04f0*/  PRMT R9, R9, 0x3340, R8 ;  /* 0x0000334009097816 */ /* 0x000fe40000000008 */
[----:B------:R-:W-:Y:S02]  /*0500*/  LEA.HI.X.SX32 R3, R0, UR7, 0x1, P1 ;  /* 0x0000000700037c11 */ /* 0x000fe400088f0eff */
[----:B------:R-:W-:Y:S02]  /*0510*/  PRMT R4, R5, 0x5410, R4 ;  /* 0x0000541005047816 */ /* 0x000fe40000000004 */
[----:B------:R-:W-:Y:S01]  /*0520*/  PRMT R5, R9, 0x5410, R6 ;  /* 0x0000541009057816 */ /* 0x000fe20000000006 */
[----:B------:R-:W-:Y:S06]  /*0530*/  @P0 EXIT ;  /* 0x000000000000094d */ /* 0x000fec0003800000 */
[----:B------:R-:W-:Y:S01]  /*0540*/  STG.E.64 desc[UR4][R2.64], R4 ;  /* 0x0000000402007986 */ /* 0x000fe2000c101b04 */
[----:B------:R-:W-:Y:S05]  /*0550*/  EXIT ;  /* 0x000000000000794d */ /* 0x000fea0003800000 */
.L_x_0:
[----:B------:R-:W-:-:S00]  /*0560*/  BRA `(.L_x_0) ;  /* 0xfffffffc00fc7947 */ /* 0x000fc0000383ffff */
[----:B------:R-:W-:-:S00]  /*0570*/  NOP ;  /* 0x0000000000007918 */ /* 0x000fc00000000000 */
        /* <DEDUP_REMOVED lines=8> */
.L_x_1:


//--------------------- .nv.constant0.triton_poi_fused_convolution_relu_threshold_backward_22 --------------------------
	.section	.nv.constant0.triton_poi_fused_convolution_relu_threshold_backward_22,"a",@progbits
	.sectionflags	@""
	.align	4
.nv.constant0.triton_poi_fused_convolution_relu_threshold_backward_22:
	.zero		556
